	.headerflags	@"EF_CUDA_TEXMODE_UNIFIED EF_CUDA_64BIT_ADDRESS EF_CUDA_ACCELERATORS EF_CUDA_SM90 EF_CUDA_VIRTUAL_SM(EF_CUDA_SM90)"
	.elftype	@"ET_EXEC"


//--------------------- .nv.info                  --------------------------
	.section	.nv.info,"",@"SHT_CUDA_INFO"
	.align	4


	//----- nvinfo : EIATTR_REGCOUNT
	.align		4
        /*0000*/ 	.byte	0x04, 0x2f
        /*0002*/ 	.short	(.L_1 - .L_0)
	.align		4
.L_0:
        /*0004*/ 	.word	index@(triton_poi_fused_clone_1)
        /*0008*/ 	.word	0x00000010


	//----- nvinfo : EIATTR_MIN_STACK_SIZE
	.align		4
.L_1:
        /*000c*/ 	.byte	0x04, 0x12
        /*000e*/ 	.short	(.L_3 - .L_2)
	.align		4
.L_2:
        /*0010*/ 	.word	index@(triton_poi_fused_clone_1)
        /*0014*/ 	.word	0x00000000


	//----- nvinfo : EIATTR_FRAME_SIZE
	.align		4
.L_3:
        /*0018*/ 	.byte	0x04, 0x11
        /*001a*/ 	.short	(.L_5 - .L_4)
	.align		4
.L_4:
        /*001c*/ 	.word	index@(triton_poi_fused_clone_1)
        /*0020*/ 	.word	0x00000000


	//----- nvinfo : EIATTR_MIN_STACK_SIZE
	.align		4
.L_5:
        /*0024*/ 	.byte	0x04, 0x12
        /*0026*/ 	.short	(.L_7 - .L_6)
	.align		4
.L_6:
        /*0028*/ 	.word	index@(triton_poi_fused_clone_1)
        /*002c*/ 	.word	0x00000000
.L_7:


//--------------------- .nv.info.triton_poi_fused_clone_1 --------------------------
	.section	.nv.info.triton_poi_fused_clone_1,"",@"SHT_CUDA_INFO"
	.sectionflags	@""
	.align	4


	//----- nvinfo : EIATTR_CUDA_API_VERSION
	.align		4
        /*0000*/ 	.byte	0x04, 0x37
        /*0002*/ 	.short	(.L_9 - .L_8)
.L_8:
        /*0004*/ 	.word	0x0000007c


	//----- nvinfo : EIATTR_KPARAM_INFO
	.align		4
.L_9:
        /*0008*/ 	.byte	0x04, 0x17
        /*000a*/ 	.short	(.L_11 - .L_10)
.L_10:
        /*000c*/ 	.word	0x00000000
        /*0010*/ 	.short	0x0003
        /*0012*/ 	.short	0x0018
        /*0014*/ 	.byte	0x00, 0xf0, 0x11, 0x00


	//----- nvinfo : EIATTR_KPARAM_INFO
	.align		4
.L_11:
        /*0018*/ 	.byte	0x04, 0x17
        /*001a*/ 	.short	(.L_13 - .L_12)
.L_12:
        /*001c*/ 	.word	0x00000000
        /*0020*/ 	.short	0x0002
        /*0022*/ 	.short	0x0010
        /*0024*/ 	.byte	0x00, 0xf4, 0x21, 0x00


	//----- nvinfo : EIATTR_KPARAM_INFO
	.align		4
.L_13:
        /*0028*/ 	.byte	0x04, 0x17
        /*002a*/ 	.short	(.L_15 - .L_14)
.L_14:
        /*002c*/ 	.word	0x00000000
        /*0030*/ 	.short	0x0001
        /*0032*/ 	.short	0x0008
        /*0034*/ 	.byte	0x00, 0xf4, 0x21, 0x00


	//----- nvinfo : EIATTR_KPARAM_INFO
	.align		4
.L_15:
        /*0038*/ 	.byte	0x04, 0x17
        /*003a*/ 	.short	(.L_17 - .L_16)
.L_16:
        /*003c*/ 	.word	0x00000000
        /*0040*/ 	.short	0x0000
        /*0042*/ 	.short	0x0000
        /*0044*/ 	.byte	0x00, 0xf4, 0x21, 0x00


	//----- nvinfo : EIATTR_SPARSE_MMA_MASK
	.align		4
.L_17:
        /*0048*/ 	.byte	0x03, 0x50
        /*004a*/ 	.short	0x0000


	//----- nvinfo : EIATTR_MAXREG_COUNT
	.align		4
        /*004c*/ 	.byte	0x03, 0x1b
        /*004e*/ 	.short	0x00ff


	//----- nvinfo : EIATTR_EXIT_INSTR_OFFSETS
	.align		4
        /*0050*/ 	.byte	0x04, 0x1c
        /*0052*/ 	.short	(.L_19 - .L_18)


	//   ....[0]....
.L_18:
        /*0054*/ 	.word	0x00000220


	//   ....[1]....
        /*0058*/ 	.word	0x00000240


	//----- nvinfo : EIATTR_REQNTID
	.align		4
.L_19:
        /*005c*/ 	.byte	0x04, 0x10
        /*005e*/ 	.short	(.L_21 - .L_20)
.L_20:
        /*0060*/ 	.word	0x00000020
        /*0064*/ 	.word	0x00000001
        /*0068*/ 	.word	0x00000001


	//----- nvinfo : EIATTR_CBANK_PARAM_SIZE
	.align		4
.L_21:
        /*006c*/ 	.byte	0x03, 0x19
        /*006e*/ 	.short	0x001c


	//----- nvinfo : EIATTR_PARAM_CBANK
	.align		4
        /*0070*/ 	.byte	0x04, 0x0a
        /*0072*/ 	.short	(.L_23 - .L_22)
	.align		4
.L_22:
        /*0074*/ 	.word	index@(.nv.constant0.triton_poi_fused_clone_1)
        /*0078*/ 	.short	0x0210
        /*007a*/ 	.short	0x001c


	//----- nvinfo : EIATTR_SW_WAR
	.align		4
.L_23:
        /*007c*/ 	.byte	0x04, 0x36
        /*007e*/ 	.short	(.L_25 - .L_24)
.L_24:
        /*0080*/ 	.word	0x00000008
.L_25:


//--------------------- .nv.callgraph             --------------------------
	.section	.nv.callgraph,"",@"SHT_CUDA_CALLGRAPH"
	.align	4
	.sectionentsize	8
	.align		4
        /*0000*/ 	.word	0x00000000
	.align		4
        /*0004*/ 	.word	0xffffffff
	.align		4
        /*0008*/ 	.word	0x00000000
	.align		4
        /*000c*/ 	.word	0xfffffffe
	.align		4
        /*0010*/ 	.word	0x00000000
	.align		4
        /*0014*/ 	.word	0xfffffffd
	.align		4
        /*0018*/ 	.word	0x00000000
	.align		4
        /*001c*/ 	.word	0xfffffffc


//--------------------- .text.triton_poi_fused_clone_1 --------------------------
	.section	.text.triton_poi_fused_clone_1,"ax",@progbits
	.align	128
        .global         triton_poi_fused_clone_1
        .type           triton_poi_fused_clone_1,@function
        .size           triton_poi_fused_clone_1,(.L_x_1 - triton_poi_fused_clone_1)
        .other          triton_poi_fused_clone_1,@"STO_CUDA_ENTRY STV_DEFAULT"
triton_poi_fused_clone_1:
.text.triton_poi_fused_clone_1:
[----:B------:R-:W0:Y:S02]  /*0000*/  LDC R1, c[0x0][0x28] ;  /* 0x00000a00ff017b82 */ /* 0x000e240000000800 */
[----:B------:R-:W1:Y:S01]  /*0010*/  S2R R0, SR_TID.X ;  /* 0x0000000000007919 */ /* 0x000e620000002100 */
[----:B------:R-:W2:Y:S01]  /*0020*/  LDC.64 R4, c[0x0][0x218] ;  /* 0x00008600ff047b82 */ /* 0x000ea20000000a00 */
[----:B------:R-:W-:Y:S01]  /*0030*/  CS2R R12, SRZ ;  /* 0x00000000000c7805 */ /* 0x000fe2000001ff00 */
[----:B------:R-:W-:Y:S01]  /*0040*/  ULDC.64 UR4, c[0x0][0x208] ;  /* 0x0000820000047ab9 */ /* 0x000fe20000000a00 */
[----:B------:R-:W3:Y:S01]  /*0050*/  S2R R3, SR_CTAID.X ;  /* 0x0000000000037919 */ /* 0x000ee20000002500 */
[----:B-1----:R-:W-:Y:S01]  /*0060*/  IMAD.SHL.U32 R0, R0, 0x2, RZ ;  /* 0x0000000200007824 */ /* 0x002fe200078e00ff */
[----:B---3--:R-:W-:-:S04]  /*0070*/  SHF.R.S32.HI R8, RZ, 0x19, R3 ;  /* 0x00000019ff087819 */ /* 0x008fc80000011403 */
[----:B------:R-:W-:Y:S02]  /*0080*/  LOP3.LUT R0, R0, 0x3e, RZ, 0xc0, !PT ;  /* 0x0000003e00007812 */ /* 0x000fe400078ec0ff */
[----:B------:R-:W-:-:S03]  /*0090*/  SGXT R8, R8, 0x1 ;  /* 0x000000010808781a */ /* 0x000fc60000000200 */
[----:B------:R-:W-:Y:S02]  /*00a0*/  IMAD R9, R3, 0x40, R0 ;  /* 0x0000004003097824 */ /* 0x000fe400078e0200 */
[----:B------:R-:W1:Y:S03]  /*00b0*/  LDC.64 R2, c[0x0][0x210] ;  /* 0x00008400ff027b82 */ /* 0x000e660000000a00 */
[----:B------:R-:W-:Y:S02]  /*00c0*/  SHF.R.S32.HI R0, RZ, 0x1f, R9 ;  /* 0x0000001fff007819 */ /* 0x000fe40000011409 */
[-C--:B------:R-:W-:Y:S02]  /*00d0*/  LEA.HI R8, R8, R9.reuse, RZ, 0x4 ;  /* 0x0000000908087211 */ /* 0x080fe400078f20ff */
[----:B------:R-:W-:Y:S02]  /*00e0*/  LEA.HI R0, R0, R9, RZ, 0x2 ;  /* 0x0000000900007211 */ /* 0x000fe400078f10ff */
[----:B------:R-:W-:-:S02]  /*00f0*/  SHF.R.S32.HI R8, RZ, 0x4, R8 ;  /* 0x00000004ff087819 */ /* 0x000fc40000011408 */
[----:B------:R-:W-:Y:S02]  /*0100*/  SHF.R.S32.HI R6, RZ, 0x2, R0 ;  /* 0x00000002ff067819 */ /* 0x000fe40000011400 */
[----:B------:R-:W-:Y:S02]  /*0110*/  LOP3.LUT R0, R0, 0xfffffffc, RZ, 0xc0, !PT ;  /* 0xfffffffc00007812 */ /* 0x000fe400078ec0ff */
[----:B------:R-:W-:Y:S02]  /*0120*/  LEA.HI R7, R6, R6, RZ, 0x2 ;  /* 0x0000000606077211 */ /* 0x000fe400078f10ff */
[----:B------:R-:W-:Y:S02]  /*0130*/  ISETP.GE.AND P0, PT, R9, 0x40, PT ;  /* 0x000000400900780c */ /* 0x000fe40003f06270 */
[----:B------:R-:W-:Y:S01]  /*0140*/  LOP3.LUT R11, R7, 0xffffffc, RZ, 0xc0, !PT ;  /* 0x0ffffffc070b7812 */ /* 0x000fe200078ec0ff */
[----:B------:R-:W-:-:S04]  /*0150*/  IMAD.IADD R7, R9, 0x1, -R0 ;  /* 0x0000000109077824 */ /* 0x000fc800078e0a00 */
[----:B------:R-:W-:Y:S02]  /*0160*/  IMAD.IADD R11, R6, 0x1, -R11 ;  /* 0x00000001060b7824 */ /* 0x000fe400078e0a0b */
[----:B------:R-:W-:Y:S02]  /*0170*/  IMAD R8, R8, 0x4, R7 ;  /* 0x0000000408087824 */ /* 0x000fe400078e0207 */
[----:B--2---:R-:W-:Y:S02]  /*0180*/  IMAD.WIDE R4, R7, 0x4, R4 ;  /* 0x0000000407047825 */ /* 0x004fe400078e0204 */
[----:B------:R-:W2:Y:S02]  /*0190*/  LDC.64 R6, c[0x0][0x220] ;  /* 0x00008800ff067b82 */ /* 0x000ea40000000a00 */
[----:B------:R-:W-:Y:S01]  /*01a0*/  IMAD R11, R11, 0x10, R8 ;  /* 0x000000100b0b7824 */ /* 0x000fe200078e0208 */
[----:B------:R-:W3:Y:S03]  /*01b0*/  @!P0 LDG.E.EL.64 R12, desc[UR4][R4.64] ;  /* 0x00000004040c8981 */ /* 0x000ee6000c2e1b00 */
[----:B-1----:R-:W-:Y:S01]  /*01c0*/  IMAD.WIDE R2, R11, 0x4, R2 ;  /* 0x000000040b027825 */ /* 0x002fe200078e0202 */
[----:B------:R-:W-:-:S06]  /*01d0*/  CS2R R10, SRZ ;  /* 0x00000000000a7805 */ /* 0x000fcc000001ff00 */
[----:B------:R-:W3:Y:S01]  /*01e0*/  @!P0 LDG.E.64 R10, desc[UR4][R2.64] ;  /* 0x00000004020a8981 */ /* 0x000ee2000c1e1b00 */
[----:B--2---:R-:W-:-:S04]  /*01f0*/  IMAD.WIDE R6, R9, 0x4, R6 ;  /* 0x0000000409067825 */ /* 0x004fc800078e0206 */
[----:B---3--:R-:W-:Y:S01]  /*0200*/  FADD R10, R12, R10 ;  /* 0x0000000a0c0a7221 */ /* 0x008fe20000000000 */
[----:B------:R-:W-:Y:S01]  /*0210*/  FADD R11, R13, R11 ;  /* 0x0000000b0d0b7221 */ /* 0x000fe20000000000 */
[----:B------:R-:W-:Y:S06]  /*0220*/  @P0 EXIT ;  /* 0x000000000000094d */ /* 0x000fec0003800000 */
[----:B------:R-:W-:Y:S01]  /*0230*/  STG.E.64 desc[UR4][R6.64], R10 ;  /* 0x0000000a06007986 */ /* 0x000fe2000c101b04 */
[----:B------:R-:W-:Y:S05]  /*0240*/  EXIT ;  /* 0x000000000000794d */ /* 0x000fea0003800000 */
.L_x_0:
[----:B------:R-:W-:-:S00]  /*0250*/  BRA `(.L_x_0) ;  /* 0xfffffffc00fc7947 */ /* 0x000fc0000383ffff */
[----:B------:R-:W-:-:S00]  /*0260*/  NOP ;  /* 0x0000000000007918 */ /* 0x000fc00000000000 */
        /* <DEDUP_REMOVED lines=9> */
.L_x_1:


//--------------------- .nv.constant0.triton_poi_fused_clone_1 --------------------------
	.section	.nv.constant0.triton_poi_fused_clone_1,"a",@progbits
	.sectionflags	@""
	.align	4
.nv.constant0.triton_poi_fused_clone_1:
	.zero		556
